	.headerflags	@"EF_CUDA_TEXMODE_UNIFIED EF_CUDA_64BIT_ADDRESS EF_CUDA_SM89 EF_CUDA_VIRTUAL_SM(EF_CUDA_SM89)"
	.elftype	@"ET_EXEC"


//--------------------- .nv.info                  --------------------------
	.section	.nv.info,"",@"SHT_CUDA_INFO"
	.align	4


	//----- nvinfo : EIATTR_REGCOUNT
	.align		4
        /*0000*/ 	.byte	0x04, 0x2f
        /*0002*/ 	.short	(.L_1 - .L_0)
	.align		4
.L_0:
        /*0004*/ 	.word	index@(triton__0d1d2de)
        /*0008*/ 	.word	0x0000000a


	//----- nvinfo : EIATTR_MAX_STACK_SIZE
	.align		4
.L_1:
        /*000c*/ 	.byte	0x04, 0x23
        /*000e*/ 	.short	(.L_3 - .L_2)
	.align		4
.L_2:
        /*0010*/ 	.word	index@(triton__0d1d2de)
        /*0014*/ 	.word	0x00000000


	//----- nvinfo : EIATTR_MIN_STACK_SIZE
	.align		4
.L_3:
        /*0018*/ 	.byte	0x04, 0x12
        /*001a*/ 	.short	(.L_5 - .L_4)
	.align		4
.L_4:
        /*001c*/ 	.word	index@(triton__0d1d2de)
        /*0020*/ 	.word	0x00000000


	//----- nvinfo : EIATTR_FRAME_SIZE
	.align		4
.L_5:
        /*0024*/ 	.byte	0x04, 0x11
        /*0026*/ 	.short	(.L_7 - .L_6)
	.align		4
.L_6:
        /*0028*/ 	.word	index@(triton__0d1d2de)
        /*002c*/ 	.word	0x00000000
.L_7:


//--------------------- .nv.info.triton__0d1d2de  --------------------------
	.section	.nv.info.triton__0d1d2de,"",@"SHT_CUDA_INFO"
	.align	4


	//----- nvinfo : EIATTR_CUDA_API_VERSION
	.align		4
        /*0000*/ 	.byte	0x04, 0x37
        /*0002*/ 	.short	(.L_9 - .L_8)
.L_8:
        /*0004*/ 	.word	0x0000007b


	//----- nvinfo : EIATTR_PARAM_CBANK
	.align		4
.L_9:
        /*0008*/ 	.byte	0x04, 0x0a
        /*000a*/ 	.short	(.L_11 - .L_10)
	.align		4
.L_10:
        /*000c*/ 	.word	index@(.nv.constant0.triton__0d1d2de)
        /*0010*/ 	.short	0x0160
        /*0012*/ 	.short	0x0014


	//----- nvinfo : EIATTR_CBANK_PARAM_SIZE
	.align		4
.L_11:
        /*0014*/ 	.byte	0x03, 0x19
        /*0016*/ 	.short	0x0014


	//----- nvinfo : EIATTR_KPARAM_INFO
	.align		4
        /*0018*/ 	.byte	0x04, 0x17
        /*001a*/ 	.short	(.L_13 - .L_12)
.L_12:
        /*001c*/ 	.word	0x00000000
        /*0020*/ 	.short	0x0002
        /*0022*/ 	.short	0x0010
        /*0024*/ 	.byte	0x00, 0xf0, 0x11, 0x00


	//----- nvinfo : EIATTR_KPARAM_INFO
	.align		4
.L_13:
        /*0028*/ 	.byte	0x04, 0x17
        /*002a*/ 	.short	(.L_15 - .L_14)
.L_14:
        /*002c*/ 	.word	0x00000000
        /*0030*/ 	.short	0x0001
        /*0032*/ 	.short	0x0008
        /*0034*/ 	.byte	0x00, 0xf0, 0x21, 0x00


	//----- nvinfo : EIATTR_KPARAM_INFO
	.align		4
.L_15:
        /*0038*/ 	.byte	0x04, 0x17
        /*003a*/ 	.short	(.L_17 - .L_16)
.L_16:
        /*003c*/ 	.word	0x00000000
        /*0040*/ 	.short	0x0000
        /*0042*/ 	.short	0x0000
        /*0044*/ 	.byte	0x00, 0xf0, 0x21, 0x00


	//----- nvinfo : EIATTR_MAXREG_COUNT
	.align		4
.L_17:
        /*0048*/ 	.byte	0x03, 0x1b
        /*004a*/ 	.short	0x00ff


	//----- nvinfo : EIATTR_EXIT_INSTR_OFFSETS
	.align		4
        /*004c*/ 	.byte	0x04, 0x1c
        /*004e*/ 	.short	(.L_19 - .L_18)


	//   ....[0]....
.L_18:
        /*0050*/ 	.word	0x00000240


	//----- nvinfo : EIATTR_MAX_THREADS
	.align		4
.L_19:
        /*0054*/ 	.byte	0x04, 0x05
        /*0056*/ 	.short	(.L_21 - .L_20)
.L_20:
        /*0058*/ 	.word	0x00000100
        /*005c*/ 	.word	0x00000001
        /*0060*/ 	.word	0x00000001
.L_21:


//--------------------- .nv.rel.action            --------------------------
	.section	.nv.rel.action,"",@"SHT_CUDA_RELOCINFO"
	.align	8
	.sectionentsize	8
        /*0000*/ 	.byte	0x73, 0x00, 0x00, 0x00, 0x00, 0x00, 0x00, 0x00, 0x00, 0x00, 0x00, 0x11, 0x25, 0x00, 0x05, 0x36


//--------------------- .nv.constant0.triton__0d1d2de --------------------------
	.section	.nv.constant0.triton__0d1d2de,"a",@progbits
	.align	4
.nv.constant0.triton__0d1d2de:
	.zero		372


//--------------------- .text.triton__0d1d2de     --------------------------
	.section	.text.triton__0d1d2de,"ax",@progbits
	.sectioninfo	@"SHI_REGISTERS=10"
	.align	128
        .global         triton__0d1d2de
        .type           triton__0d1d2de,@function
        .size           triton__0d1d2de,(.L_x_1 - triton__0d1d2de)
        .other          triton__0d1d2de,@"STO_CUDA_ENTRY STV_DEFAULT"
triton__0d1d2de:
.text.triton__0d1d2de:
[----:B------:R-:W-:-:S02]  /*0000*/  IMAD.MOV.U32 R1, RZ, RZ, c[0x0][0x28] ;  /* 0x00000a00ff017624 */ /* 0x000fc400078e00ff */
[----:B------:R-:W0:Y:S01]  /*0010*/  S2R R0, SR_TID.X ;  /* 0x0000000000007919 */ /* 0x000e220000002100 */
[----:B------:R-:W-:-:S03]  /*0020*/  ULDC.64 UR4, c[0x0][0x118] ;  /* 0x0000460000047ab9 */ /* 0x000fc60000000a00 */
[----:B------:R-:W1:Y:S01]  /*0030*/  S2R R5, SR_CTAID.X ;  /* 0x0000000000057919 */ /* 0x000e620000002500 */
[----:B0-----:R-:W-:Y:S01]  /*0040*/  IMAD.SHL.U32 R0, R0, 0x2, RZ ;  /* 0x0000000200007824 */ /* 0x001fe200078e00ff */
[----:B-1----:R-:W-:-:S04]  /*0050*/  SHF.R.S32.HI R3, RZ, 0x16, R5 ;  /* 0x00000016ff037819 */ /* 0x002fc80000011405 */
[----:B------:R-:W-:Y:S02]  /*0060*/  LOP3.LUT R0, R0, 0x1fe, RZ, 0xc0, !PT ;  /* 0x000001fe00007812 */ /* 0x000fe400078ec0ff */
[----:B------:R-:W-:-:S03]  /*0070*/  SGXT R3, R3, 0x1 ;  /* 0x000000010303781a */ /* 0x000fc60000000200 */
[----:B------:R-:W-:-:S05]  /*0080*/  IMAD R0, R5, 0x200, R0 ;  /* 0x0000020005007824 */ /* 0x000fca00078e0200 */
[CC--:B------:R-:W-:Y:S02]  /*0090*/  LEA.HI R2, R3.reuse, R0.reuse, RZ, 0x8 ;  /* 0x0000000003027211 */ /* 0x0c0fe400078f40ff */
[----:B------:R-:W-:Y:S02]  /*00a0*/  LEA.HI R3, R3, R0, RZ, 0x16 ;  /* 0x0000000003037211 */ /* 0x000fe400078fb0ff */
[--C-:B------:R-:W-:Y:S02]  /*00b0*/  SHF.R.S32.HI R4, RZ, 0x8, R2.reuse ;  /* 0x00000008ff047819 */ /* 0x100fe40000011402 */
[----:B------:R-:W-:Y:S02]  /*00c0*/  SHF.R.S32.HI R5, RZ, 0x1f, R2 ;  /* 0x0000001fff057819 */ /* 0x000fe40000011402 */
[----:B------:R-:W-:Y:S02]  /*00d0*/  SHF.R.S32.HI R3, RZ, 0x16, R3 ;  /* 0x00000016ff037819 */ /* 0x000fe40000011403 */
[----:B------:R-:W-:-:S03]  /*00e0*/  LEA.HI R5, R5, R4, RZ, 0xd ;  /* 0x0000000405057211 */ /* 0x000fc600078f68ff */
[----:B------:R-:W-:Y:S01]  /*00f0*/  IMAD.SHL.U32 R3, R3, 0x400, RZ ;  /* 0x0000040003037824 */ /* 0x000fe200078e00ff */
[----:B------:R-:W-:Y:S02]  /*0100*/  LOP3.LUT R7, R5, 0x7e000, RZ, 0xc0, !PT ;  /* 0x0007e00005077812 */ /* 0x000fe400078ec0ff */
[----:B------:R-:W-:-:S03]  /*0110*/  LOP3.LUT R5, R2, 0xffffff00, RZ, 0xc0, !PT ;  /* 0xffffff0002057812 */ /* 0x000fc600078ec0ff */
[----:B------:R-:W-:Y:S01]  /*0120*/  IMAD.IADD R7, R4, 0x1, -R7 ;  /* 0x0000000104077824 */ /* 0x000fe200078e0a07 */
[----:B------:R-:W-:Y:S01]  /*0130*/  SHF.R.S32.HI R4, RZ, 0x1f, R3 ;  /* 0x0000001fff047819 */ /* 0x000fe20000011403 */
[----:B------:R-:W-:Y:S02]  /*0140*/  IMAD.IADD R2, R0, 0x1, -R5 ;  /* 0x0000000100027824 */ /* 0x000fe400078e0a05 */
[----:B------:R-:W-:-:S03]  /*0150*/  IMAD.SHL.U32 R7, R7, 0x2000, RZ ;  /* 0x0000200007077824 */ /* 0x000fc600078e00ff */
[----:B------:R-:W-:Y:S02]  /*0160*/  SHF.R.S32.HI R5, RZ, 0x1f, R2 ;  /* 0x0000001fff057819 */ /* 0x000fe40000011402 */
[----:B------:R-:W-:Y:S02]  /*0170*/  IADD3 R2, P0, P1, R7, R2, R3 ;  /* 0x0000000207027210 */ /* 0x000fe4000791e003 */
[----:B------:R-:W-:-:S04]  /*0180*/  SHF.R.S32.HI R7, RZ, 0x1f, R7 ;  /* 0x0000001fff077819 */ /* 0x000fc80000011407 */
[----:B------:R-:W-:Y:S02]  /*0190*/  IADD3.X R5, R7, R5, R4, P0, P1 ;  /* 0x0000000507057210 */ /* 0x000fe400007e2404 */
[----:B------:R-:W-:-:S04]  /*01a0*/  LEA R4, P0, R2, c[0x0][0x160], 0x1 ;  /* 0x0000580002047a11 */ /* 0x000fc800078008ff */
[----:B------:R-:W-:-:S05]  /*01b0*/  LEA.HI.X R5, R2, c[0x0][0x164], R5, 0x1, P0 ;  /* 0x0000590002057a11 */ /* 0x000fca00000f0c05 */
[----:B------:R-:W2:Y:S01]  /*01c0*/  LDG.E.EL R4, [R4.64+0x600] ;  /* 0x0006000404047981 */ /* 0x000ea2000c2e1900 */
[----:B------:R-:W-:Y:S01]  /*01d0*/  IMAD.MOV.U32 R3, RZ, RZ, 0x2 ;  /* 0x00000002ff037424 */ /* 0x000fe200078e00ff */
[C---:B--2---:R-:W-:Y:S01]  /*01e0*/  PRMT R2, R4.reuse, 0x7632, R2 ;  /* 0x0000763204027816 */ /* 0x044fe20000000002 */
[----:B------:R-:W-:-:S04]  /*01f0*/  IMAD.U32 R6, R4, 0x10000, RZ ;  /* 0x0001000004067824 */ /* 0x000fc800078e00ff */
[----:B------:R-:W-:Y:S02]  /*0200*/  IMAD.U32 R7, R2, 0x10000, RZ ;  /* 0x0001000002077824 */ /* 0x000fe400078e00ff */
[----:B------:R-:W-:-:S03]  /*0210*/  IMAD.WIDE R2, R0, R3, c[0x0][0x168] ;  /* 0x00005a0000027625 */ /* 0x000fc600078e0203 */
[----:B------:R-:W-:-:S05]  /*0220*/  F2FP.BF16.F32.PACK_AB R7, R7, R6 ;  /* 0x000000060707723e */ /* 0x000fca00000010ff */
[----:B------:R-:W-:Y:S01]  /*0230*/  STG.E [R2.64], R7 ;  /* 0x0000000702007986 */ /* 0x000fe2000c101904 */
[----:B------:R-:W-:Y:S05]  /*0240*/  EXIT ;  /* 0x000000000000794d */ /* 0x000fea0003800000 */
.L_x_0:
[----:B------:R-:W-:-:S00]  /*0250*/  BRA `(.L_x_0) ;  /* 0xfffffff000007947 */ /* 0x000fc0000383ffff */
[----:B------:R-:W-:-:S00]  /*0260*/  NOP ;  /* 0x0000000000007918 */ /* 0x000fc00000000000 */
        /* <DEDUP_REMOVED lines=9> */
.L_x_1:
